	.headerflags	@"EF_CUDA_TEXMODE_UNIFIED EF_CUDA_64BIT_ADDRESS EF_CUDA_ACCELERATORS EF_CUDA_SM90 EF_CUDA_VIRTUAL_SM(EF_CUDA_SM90)"
	.elftype	@"ET_EXEC"


//--------------------- .nv.info                  --------------------------
	.section	.nv.info,"",@"SHT_CUDA_INFO"
	.align	4


	//----- nvinfo : EIATTR_REGCOUNT
	.align		4
        /*0000*/ 	.byte	0x04, 0x2f
        /*0002*/ 	.short	(.L_2 - .L_1)
	.align		4
.L_1:
        /*0004*/ 	.word	index@(triton_red_fused__to_copy_add_mean_mul_pow_rsqrt_9)
        /*0008*/ 	.word	0x00000020


	//----- nvinfo : EIATTR_MIN_STACK_SIZE
	.align		4
.L_2:
        /*000c*/ 	.byte	0x04, 0x12
        /*000e*/ 	.short	(.L_4 - .L_3)
	.align		4
.L_3:
        /*0010*/ 	.word	index@(triton_red_fused__to_copy_add_mean_mul_pow_rsqrt_9)
        /*0014*/ 	.word	0x00000000


	//----- nvinfo : EIATTR_FRAME_SIZE
	.align		4
.L_4:
        /*0018*/ 	.byte	0x04, 0x11
        /*001a*/ 	.short	(.L_6 - .L_5)
	.align		4
.L_5:
        /*001c*/ 	.word	index@(triton_red_fused__to_copy_add_mean_mul_pow_rsqrt_9)
        /*0020*/ 	.word	0x00000000


	//----- nvinfo : EIATTR_MIN_STACK_SIZE
	.align		4
.L_6:
        /*0024*/ 	.byte	0x04, 0x12
        /*0026*/ 	.short	(.L_8 - .L_7)
	.align		4
.L_7:
        /*0028*/ 	.word	index@(triton_red_fused__to_copy_add_mean_mul_pow_rsqrt_9)
        /*002c*/ 	.word	0x00000000
.L_8:


//--------------------- .nv.info.triton_red_fused__to_copy_add_mean_mul_pow_rsqrt_9 --------------------------
	.section	.nv.info.triton_red_fused__to_copy_add_mean_mul_pow_rsqrt_9,"",@"SHT_CUDA_INFO"
	.sectionflags	@""
	.align	4


	//----- nvinfo : EIATTR_CUDA_API_VERSION
	.align		4
        /*0000*/ 	.byte	0x04, 0x37
        /*0002*/ 	.short	(.L_10 - .L_9)
.L_9:
        /*0004*/ 	.word	0x0000007c


	//----- nvinfo : EIATTR_KPARAM_INFO
	.align		4
.L_10:
        /*0008*/ 	.byte	0x04, 0x17
        /*000a*/ 	.short	(.L_12 - .L_11)
.L_11:
        /*000c*/ 	.word	0x00000000
        /*0010*/ 	.short	0x0007
        /*0012*/ 	.short	0x0030
        /*0014*/ 	.byte	0x00, 0xf4, 0x21, 0x00


	//----- nvinfo : EIATTR_KPARAM_INFO
	.align		4
.L_12:
        /*0018*/ 	.byte	0x04, 0x17
        /*001a*/ 	.short	(.L_14 - .L_13)
.L_13:
        /*001c*/ 	.word	0x00000000
        /*0020*/ 	.short	0x0006
        /*0022*/ 	.short	0x002c
        /*0024*/ 	.byte	0x00, 0xf0, 0x11, 0x00


	//----- nvinfo : EIATTR_KPARAM_INFO
	.align		4
.L_14:
        /*0028*/ 	.byte	0x04, 0x17
        /*002a*/ 	.short	(.L_16 - .L_15)
.L_15:
        /*002c*/ 	.word	0x00000000
        /*0030*/ 	.short	0x0005
        /*0032*/ 	.short	0x0028
        /*0034*/ 	.byte	0x00, 0xf0, 0x11, 0x00


	//----- nvinfo : EIATTR_KPARAM_INFO
	.align		4
.L_16:
        /*0038*/ 	.byte	0x04, 0x17
        /*003a*/ 	.short	(.L_18 - .L_17)
.L_17:
        /*003c*/ 	.word	0x00000000
        /*0040*/ 	.short	0x0004
        /*0042*/ 	.short	0x0020
        /*0044*/ 	.byte	0x00, 0xf4, 0x21, 0x00


	//----- nvinfo : EIATTR_KPARAM_INFO
	.align		4
.L_18:
        /*0048*/ 	.byte	0x04, 0x17
        /*004a*/ 	.short	(.L_20 - .L_19)
.L_19:
        /*004c*/ 	.word	0x00000000
        /*0050*/ 	.short	0x0003
        /*0052*/ 	.short	0x0018
        /*0054*/ 	.byte	0x00, 0xf4, 0x21, 0x00


	//----- nvinfo : EIATTR_KPARAM_INFO
	.align		4
.L_20:
        /*0058*/ 	.byte	0x04, 0x17
        /*005a*/ 	.short	(.L_22 - .L_21)
.L_21:
        /*005c*/ 	.word	0x00000000
        /*0060*/ 	.short	0x0002
        /*0062*/ 	.short	0x0010
        /*0064*/ 	.byte	0x00, 0xf4, 0x21, 0x00


	//----- nvinfo : EIATTR_KPARAM_INFO
	.align		4
.L_22:
        /*0068*/ 	.byte	0x04, 0x17
        /*006a*/ 	.short	(.L_24 - .L_23)
.L_23:
        /*006c*/ 	.word	0x00000000
        /*0070*/ 	.short	0x0001
        /*0072*/ 	.short	0x0008
        /*0074*/ 	.byte	0x00, 0xf4, 0x21, 0x00


	//----- nvinfo : EIATTR_KPARAM_INFO
	.align		4
.L_24:
        /*0078*/ 	.byte	0x04, 0x17
        /*007a*/ 	.short	(.L_26 - .L_25)
.L_25:
        /*007c*/ 	.word	0x00000000
        /*0080*/ 	.short	0x0000
        /*0082*/ 	.short	0x0000
        /*0084*/ 	.byte	0x00, 0xf4, 0x21, 0x00


	//----- nvinfo : EIATTR_SPARSE_MMA_MASK
	.align		4
.L_26:
        /*0088*/ 	.byte	0x03, 0x50
        /*008a*/ 	.short	0x0000


	//----- nvinfo : EIATTR_MAXREG_COUNT
	.align		4
        /*008c*/ 	.byte	0x03, 0x1b
        /*008e*/ 	.short	0x0080


	//----- nvinfo : EIATTR_COOP_GROUP_MASK_REGIDS
	.align		4
        /*0090*/ 	.byte	0x04, 0x29
        /*0092*/ 	.short	(.L_28 - .L_27)


	//   ....[0]....
.L_27:
        /*0094*/ 	.word	0xffffffff


	//   ....[1]....
        /*0098*/ 	.word	0xffffffff


	//   ....[2]....
        /*009c*/ 	.word	0xffffffff


	//   ....[3]....
        /*00a0*/ 	.word	0xffffffff


	//   ....[4]....
        /*00a4*/ 	.word	0xffffffff


	//   ....[5]....
        /*00a8*/ 	.word	0xffffffff


	//   ....[6]....
        /*00ac*/ 	.word	0xffffffff


	//   ....[7]....
        /*00b0*/ 	.word	0xffffffff


	//----- nvinfo : EIATTR_COOP_GROUP_INSTR_OFFSETS
	.align		4
.L_28:
        /*00b4*/ 	.byte	0x04, 0x28
        /*00b6*/ 	.short	(.L_30 - .L_29)


	//   ....[0]....
.L_29:
        /*00b8*/ 	.word	0x00000720


	//   ....[1]....
        /*00bc*/ 	.word	0x00000740


	//   ....[2]....
        /*00c0*/ 	.word	0x00000760


	//   ....[3]....
        /*00c4*/ 	.word	0x00000780


	//   ....[4]....
        /*00c8*/ 	.word	0x000007c0


	//   ....[5]....
        /*00cc*/ 	.word	0x000008c0


	//   ....[6]....
        /*00d0*/ 	.word	0x000008e0


	//   ....[7]....
        /*00d4*/ 	.word	0x00000910


	//----- nvinfo : EIATTR_EXIT_INSTR_OFFSETS
	.align		4
.L_30:
        /*00d8*/ 	.byte	0x04, 0x1c
        /*00da*/ 	.short	(.L_32 - .L_31)


	//   ....[0]....
.L_31:
        /*00dc*/ 	.word	0x00001010


	//   ....[1]....
        /*00e0*/ 	.word	0x00001030


	//----- nvinfo : EIATTR_REQNTID
	.align		4
.L_32:
        /*00e4*/ 	.byte	0x04, 0x10
        /*00e6*/ 	.short	(.L_34 - .L_33)
.L_33:
        /*00e8*/ 	.word	0x00000200
        /*00ec*/ 	.word	0x00000001
        /*00f0*/ 	.word	0x00000001


	//----- nvinfo : EIATTR_CBANK_PARAM_SIZE
	.align		4
.L_34:
        /*00f4*/ 	.byte	0x03, 0x19
        /*00f6*/ 	.short	0x0038


	//----- nvinfo : EIATTR_PARAM_CBANK
	.align		4
        /*00f8*/ 	.byte	0x04, 0x0a
        /*00fa*/ 	.short	(.L_36 - .L_35)
	.align		4
.L_35:
        /*00fc*/ 	.word	index@(.nv.constant0.triton_red_fused__to_copy_add_mean_mul_pow_rsqrt_9)
        /*0100*/ 	.short	0x0210
        /*0102*/ 	.short	0x0038


	//----- nvinfo : EIATTR_SW_WAR
	.align		4
.L_36:
        /*0104*/ 	.byte	0x04, 0x36
        /*0106*/ 	.short	(.L_38 - .L_37)
.L_37:
        /*0108*/ 	.word	0x00000008
.L_38:


//--------------------- .nv.callgraph             --------------------------
	.section	.nv.callgraph,"",@"SHT_CUDA_CALLGRAPH"
	.align	4
	.sectionentsize	8
	.align		4
        /*0000*/ 	.word	0x00000000
	.align		4
        /*0004*/ 	.word	0xffffffff
	.align		4
        /*0008*/ 	.word	0x00000000
	.align		4
        /*000c*/ 	.word	0xfffffffe
	.align		4
        /*0010*/ 	.word	0x00000000
	.align		4
        /*0014*/ 	.word	0xfffffffd
	.align		4
        /*0018*/ 	.word	0x00000000
	.align		4
        /*001c*/ 	.word	0xfffffffc


//--------------------- .nv.constant4             --------------------------
	.section	.nv.constant4,"a",@progbits
	.align	8
	.align		8
.nv.constant4:
        /*0000*/ 	.dword	_$_str


//--------------------- .text.triton_red_fused__to_copy_add_mean_mul_pow_rsqrt_9 --------------------------
	.section	.text.triton_red_fused__to_copy_add_mean_mul_pow_rsqrt_9,"ax",@progbits
	.sectionflags	@"SHF_BARRIERS=1"
	.align	128
        .global         triton_red_fused__to_copy_add_mean_mul_pow_rsqrt_9
        .type           triton_red_fused__to_copy_add_mean_mul_pow_rsqrt_9,@function
        .size           triton_red_fused__to_copy_add_mean_mul_pow_rsqrt_9,(.L_x_1 - triton_red_fused__to_copy_add_mean_mul_pow_rsqrt_9)
        .other          triton_red_fused__to_copy_add_mean_mul_pow_rsqrt_9,@"STO_CUDA_ENTRY STV_DEFAULT"
triton_red_fused__to_copy_add_mean_mul_pow_rsqrt_9:
.text.triton_red_fused__to_copy_add_mean_mul_pow_rsqrt_9:
[----:B------:R-:W0:Y:S02]  /*0000*/  LDC R1, c[0x0][0x28] ;  /* 0x00000a00ff017b82 */ /* 0x000e240000000800 */
[----:B------:R-:W1:Y:S01]  /*0010*/  S2R R2, SR_TID.X ;  /* 0x0000000000027919 */ /* 0x000e620000002100 */
[----:B------:R-:W2:Y:S01]  /*0020*/  LDC.64 R20, c[0x0][0x220] ;  /* 0x00008800ff147b82 */ /* 0x000ea20000000a00 */
[----:B------:R-:W-:Y:S01]  /*0030*/  ULDC UR8, c[0x0][0x238] ;  /* 0x00008e0000087ab9 */ /* 0x000fe20000000800 */
[----:B------:R-:W-:Y:S01]  /*0040*/  CS2R R8, SRZ ;  /* 0x0000000000087805 */ /* 0x000fe2000001ff00 */
[----:B------:R-:W3:Y:S01]  /*0050*/  S2R R5, SR_CTAID.X ;  /* 0x0000000000057919 */ /* 0x000ee20000002500 */
[----:B------:R-:W-:Y:S02]  /*0060*/  CS2R R10, SRZ ;  /* 0x00000000000a7805 */ /* 0x000fe4000001ff00 */
[----:B------:R-:W-:Y:S02]  /*0070*/  CS2R R12, SRZ ;  /* 0x00000000000c7805 */ /* 0x000fe4000001ff00 */
[----:B------:R-:W-:Y:S01]  /*0080*/  CS2R R14, SRZ ;  /* 0x00000000000e7805 */ /* 0x000fe2000001ff00 */
[----:B------:R-:W-:Y:S01]  /*0090*/  ULDC.64 UR6, c[0x0][0x208] ;  /* 0x0000820000067ab9 */ /* 0x000fe20000000a00 */
[----:B------:R-:W4:Y:S01]  /*00a0*/  LDC.64 R6, c[0x0][0x210] ;  /* 0x00008400ff067b82 */ /* 0x000f220000000a00 */
[----:B-1----:R-:W-:-:S02]  /*00b0*/  SHF.R.U32.HI R4, RZ, 0x8, R2 ;  /* 0x00000008ff047819 */ /* 0x002fc40000011602 */
[----:B------:R-:W-:Y:S02]  /*00c0*/  SHF.L.U32 R3, R2, 0x3, RZ ;  /* 0x0000000302037819 */ /* 0x000fe400000006ff */
[----:B---3--:R-:W-:Y:S02]  /*00d0*/  SHF.L.U32 R5, R5, 0x1, RZ ;  /* 0x0000000105057819 */ /* 0x008fe400000006ff */
[----:B------:R-:W-:Y:S02]  /*00e0*/  SGXT.U32 R4, R4, 0x1 ;  /* 0x000000010404781a */ /* 0x000fe40000000000 */
[----:B------:R-:W-:Y:S02]  /*00f0*/  LOP3.LUT R3, R3, 0x7f8, RZ, 0xc0, !PT ;  /* 0x000007f803037812 */ /* 0x000fe400078ec0ff */
[----:B------:R-:W-:-:S04]  /*0100*/  LOP3.LUT R4, R4, R5, RZ, 0xfc, !PT ;  /* 0x0000000504047212 */ /* 0x000fc800078efcff */
[C---:B------:R-:W-:Y:S02]  /*0110*/  ISETP.GE.AND P1, PT, R4.reuse, UR8, PT ;  /* 0x0000000804007c0c */ /* 0x040fe4000bf26270 */
[----:B------:R-:W-:-:S05]  /*0120*/  LEA R4, R4, R3, 0xc ;  /* 0x0000000304047211 */ /* 0x000fca00078e60ff */
[----:B--2---:R-:W-:-:S04]  /*0130*/  IMAD.WIDE R20, R4, 0x2, R20 ;  /* 0x0000000204147825 */ /* 0x004fc800078e0214 */
[----:B----4-:R-:W-:Y:S02]  /*0140*/  IMAD.WIDE R6, R4, 0x2, R6 ;  /* 0x0000000204067825 */ /* 0x010fe400078e0206 */
[----:B------:R-:W2:Y:S04]  /*0150*/  @!P1 LDG.E.EF.128 R8, desc[UR6][R20.64] ;  /* 0x0000000614089981 */ /* 0x000ea8000c0e1d00 */
[----:B------:R-:W3:Y:S01]  /*0160*/  @!P1 LDG.E.EF.128 R12, desc[UR6][R6.64] ;  /* 0x00000006060c9981 */ /* 0x000ee2000c0e1d00 */
[----:B------:R-:W-:Y:S02]  /*0170*/  CS2R R16, SRZ ;  /* 0x0000000000107805 */ /* 0x000fe4000001ff00 */
[----:B------:R-:W-:-:S06]  /*0180*/  CS2R R18, SRZ ;  /* 0x0000000000127805 */ /* 0x000fcc000001ff00 */
[----:B------:R-:W4:Y:S01]  /*0190*/  @!P1 LDG.E.EF.128 R16, desc[UR6][R6.64+0x1000] ;  /* 0x0010000606109981 */ /* 0x000f22000c0e1d00 */
[----:B--2---:R-:W-:Y:S02]  /*01a0*/  HADD2.F32 R25, -RZ, R10.H1_H1 ;  /* 0x3000000aff197230 */ /* 0x004fe40000004100 */
[----:B------:R-:W-:Y:S02]  /*01b0*/  HADD2.F32 R22, -RZ, R10.H0_H0 ;  /* 0x2000000aff167230 */ /* 0x000fe40000004100 */
[----:B------:R-:W-:Y:S02]  /*01c0*/  HADD2.F32 R24, -RZ, R9.H1_H1 ;  /* 0x30000009ff187230 */ /* 0x000fe40000004100 */
[----:B------:R-:W-:Y:S02]  /*01d0*/  HADD2.F32 R29, -RZ, R9.H0_H0 ;  /* 0x20000009ff1d7230 */ /* 0x000fe40000004100 */
[----:B------:R-:W-:Y:S02]  /*01e0*/  HADD2.F32 R26, -RZ, R11.H1_H1 ;  /* 0x3000000bff1a7230 */ /* 0x000fe40000004100 */
[----:B------:R-:W-:-:S02]  /*01f0*/  HADD2.F32 R27, -RZ, R11.H0_H0 ;  /* 0x2000000bff1b7230 */ /* 0x000fc40000004100 */
[----:B------:R-:W-:Y:S02]  /*0200*/  HADD2.F32 R28, -RZ, R8.H1_H1 ;  /* 0x30000008ff1c7230 */ /* 0x000fe40000004100 */
[----:B------:R-:W-:Y:S02]  /*0210*/  HADD2.F32 R23, -RZ, R8.H0_H0 ;  /* 0x20000008ff177230 */ /* 0x000fe40000004100 */
[----:B---3--:R-:W-:Y:S02]  /*0220*/  HADD2.F32 R10, -RZ, R12.H0_H0 ;  /* 0x2000000cff0a7230 */ /* 0x008fe40000004100 */
[----:B------:R-:W-:Y:S02]  /*0230*/  HADD2.F32 R9, -RZ, R12.H1_H1 ;  /* 0x3000000cff097230 */ /* 0x000fe40000004100 */
[----:B------:R-:W-:Y:S02]  /*0240*/  HADD2.F32 R11, -RZ, R14.H0_H0 ;  /* 0x2000000eff0b7230 */ /* 0x000fe40000004100 */
[----:B------:R-:W-:Y:S01]  /*0250*/  FADD R23, R23, R10 ;  /* 0x0000000a17177221 */ /* 0x000fe20000000000 */
[----:B------:R-:W-:-:S02]  /*0260*/  HADD2.F32 R8, -RZ, R15.H0_H0 ;  /* 0x2000000fff087230 */ /* 0x000fc40000004100 */
[----:B------:R-:W-:Y:S01]  /*0270*/  FADD R28, R28, R9 ;  /* 0x000000091c1c7221 */ /* 0x000fe20000000000 */
[----:B------:R-:W-:Y:S02]  /*0280*/  HADD2.F32 R12, -RZ, R13.H0_H0 ;  /* 0x2000000dff0c7230 */ /* 0x000fe40000004100 */
[----:B------:R-:W-:Y:S01]  /*0290*/  FADD R22, R22, R11 ;  /* 0x0000000b16167221 */ /* 0x000fe20000000000 */
[----:B------:R-:W-:Y:S02]  /*02a0*/  HADD2.F32 R14, -RZ, R14.H1_H1 ;  /* 0x3000000eff0e7230 */ /* 0x000fe40000004100 */
[----:B------:R-:W-:Y:S01]  /*02b0*/  FADD R27, R27, R8 ;  /* 0x000000081b1b7221 */ /* 0x000fe20000000000 */
[----:B------:R-:W-:Y:S02]  /*02c0*/  HADD2.F32 R15, -RZ, R15.H1_H1 ;  /* 0x3000000fff0f7230 */ /* 0x000fe40000004100 */
[----:B------:R-:W-:Y:S01]  /*02d0*/  FADD R29, R29, R12 ;  /* 0x0000000c1d1d7221 */ /* 0x000fe20000000000 */
[----:B------:R-:W-:-:S02]  /*02e0*/  HADD2.F32 R13, -RZ, R13.H1_H1 ;  /* 0x3000000dff0d7230 */ /* 0x000fc40000004100 */
[----:B------:R-:W-:Y:S01]  /*02f0*/  FADD R25, R25, R14 ;  /* 0x0000000e19197221 */ /* 0x000fe20000000000 */
[----:B------:R-:W-:Y:S01]  /*0300*/  F2FP.F16.F32.PACK_AB R12, R28, R23 ;  /* 0x000000171c0c723e */ /* 0x000fe200000000ff */
[----:B------:R-:W-:Y:S01]  /*0310*/  FADD R26, R26, R15 ;  /* 0x0000000f1a1a7221 */ /* 0x000fe20000000000 */
[----:B------:R-:W-:Y:S01]  /*0320*/  CS2R R8, SRZ ;  /* 0x0000000000087805 */ /* 0x000fe2000001ff00 */
[----:B------:R-:W-:Y:S01]  /*0330*/  FADD R24, R24, R13 ;  /* 0x0000000d18187221 */ /* 0x000fe20000000000 */
[----:B------:R-:W-:Y:S02]  /*0340*/  F2FP.F16.F32.PACK_AB R14, R25, R22 ;  /* 0x00000016190e723e */ /* 0x000fe400000000ff */
[----:B------:R-:W-:Y:S02]  /*0350*/  CS2R R10, SRZ ;  /* 0x00000000000a7805 */ /* 0x000fe4000001ff00 */
[----:B------:R-:W-:Y:S02]  /*0360*/  F2FP.F16.F32.PACK_AB R15, R26, R27 ;  /* 0x0000001b1a0f723e */ /* 0x000fe400000000ff */
[----:B------:R-:W-:-:S05]  /*0370*/  F2FP.F16.F32.PACK_AB R13, R24, R29 ;  /* 0x0000001d180d723e */ /* 0x000fca00000000ff */
[----:B------:R1:W-:Y:S04]  /*0380*/  @!P1 STG.E.128 desc[UR6][R6.64], R12 ;  /* 0x0000000c06009986 */ /* 0x0003e8000c101d06 */
[----:B------:R4:W2:Y:S02]  /*0390*/  @!P1 LDG.E.EF.128 R8, desc[UR6][R20.64+0x1000] ;  /* 0x0010000614089981 */ /* 0x0008a4000c0e1d00 */
[----:B----4-:R-:W-:Y:S02]  /*03a0*/  HADD2.F32 R21, -RZ, R18.H1_H1 ;  /* 0x30000012ff157230 */ /* 0x010fe40000004100 */
[----:B-1----:R-:W-:Y:S02]  /*03b0*/  HADD2.F32 R14, -RZ, R17.H0_H0 ;  /* 0x20000011ff0e7230 */ /* 0x002fe40000004100 */
[----:B------:R-:W-:Y:S01]  /*03c0*/  HADD2.F32 R18, -RZ, R18.H0_H0 ;  /* 0x20000012ff127230 */ /* 0x000fe20000004100 */
[----:B------:R-:W1:Y:S01]  /*03d0*/  S2UR UR5, SR_CgaCtaId ;  /* 0x00000000000579c3 */ /* 0x000e620000008800 */
[----:B------:R-:W-:Y:S01]  /*03e0*/  UMOV UR4, 0x400 ;  /* 0x0000040000047882 */ /* 0x000fe20000000000 */
[C---:B------:R-:W-:Y:S01]  /*03f0*/  LOP3.LUT P0, RZ, R2.reuse, 0x1f, RZ, 0xc0, !PT ;  /* 0x0000001f02ff7812 */ /* 0x040fe2000780c0ff */
[----:B-1----:R-:W-:Y:S01]  /*0400*/  UPRMT UR4, UR5, 0x654, UR4 ;  /* 0x0000065405047896 */ /* 0x002fe20008000004 */
[----:B------:R-:W-:Y:S01]  /*0410*/  ISETP.GE.AND P2, PT, R2, 0x10, PT ;  /* 0x000000100200780c */ /* 0x000fe20003f46270 */
[----:B--2---:R-:W-:-:S02]  /*0420*/  HADD2.F32 R20, -RZ, R10.H1_H1 ;  /* 0x3000000aff147230 */ /* 0x004fc40000004100 */
[----:B------:R-:W-:Y:S02]  /*0430*/  HADD2.F32 R15, -RZ, R10.H0_H0 ;  /* 0x2000000aff0f7230 */ /* 0x000fe40000004100 */
[----:B------:R-:W-:Y:S02]  /*0440*/  HADD2.F32 R10, -RZ, R19.H0_H0 ;  /* 0x20000013ff0a7230 */ /* 0x000fe40000004100 */
[----:B------:R-:W-:Y:S02]  /*0450*/  HADD2.F32 R13, -RZ, R11.H0_H0 ;  /* 0x2000000bff0d7230 */ /* 0x000fe40000004100 */
[----:B------:R-:W-:Y:S01]  /*0460*/  FADD R12, R20, R21 ;  /* 0x00000015140c7221 */ /* 0x000fe20000000000 */
[----:B------:R-:W-:Y:S02]  /*0470*/  HADD2.F32 R21, -RZ, R8.H1_H1 ;  /* 0x30000008ff157230 */ /* 0x000fe40000004100 */
[----:B------:R-:W-:Y:S02]  /*0480*/  HADD2.F32 R8, -RZ, R8.H0_H0 ;  /* 0x20000008ff087230 */ /* 0x000fe40000004100 */
[----:B------:R-:W-:Y:S01]  /*0490*/  FADD R13, R13, R10 ;  /* 0x0000000a0d0d7221 */ /* 0x000fe20000000000 */
[----:B------:R-:W-:-:S05]  /*04a0*/  HADD2.F32 R10, -RZ, R16.H0_H0 ;  /* 0x20000010ff0a7230 */ /* 0x000fca0000004100 */
[----:B------:R-:W-:Y:S01]  /*04b0*/  FADD R8, R8, R10 ;  /* 0x0000000a08087221 */ /* 0x000fe20000000000 */
[----:B------:R-:W-:Y:S02]  /*04c0*/  HADD2.F32 R10, -RZ, R9.H0_H0 ;  /* 0x20000009ff0a7230 */ /* 0x000fe40000004100 */
[----:B------:R-:W-:-:S03]  /*04d0*/  HADD2.F32 R16, -RZ, R16.H1_H1 ;  /* 0x30000010ff107230 */ /* 0x000fc60000004100 */
[----:B------:R-:W-:Y:S01]  /*04e0*/  FADD R10, R10, R14 ;  /* 0x0000000e0a0a7221 */ /* 0x000fe20000000000 */
[----:B------:R-:W-:Y:S01]  /*04f0*/  FMUL R14, R8, R8 ;  /* 0x00000008080e7220 */ /* 0x000fe20000400000 */
[----:B------:R-:W-:Y:S01]  /*0500*/  FADD R21, R21, R16 ;  /* 0x0000001015157221 */ /* 0x000fe20000000000 */
[----:B------:R-:W-:Y:S02]  /*0510*/  HADD2.F32 R9, -RZ, R9.H1_H1 ;  /* 0x30000009ff097230 */ /* 0x000fe40000004100 */
[----:B------:R-:W-:Y:S01]  /*0520*/  FFMA R23, R23, R23, R14 ;  /* 0x0000001717177223 */ /* 0x000fe2000000000e */
[----:B------:R-:W-:Y:S02]  /*0530*/  HADD2.F32 R14, -RZ, R17.H1_H1 ;  /* 0x30000011ff0e7230 */ /* 0x000fe40000004100 */
[----:B------:R-:W-:-:S03]  /*0540*/  FMUL R17, R21, R21 ;  /* 0x0000001515117220 */ /* 0x000fc60000400000 */
[----:B------:R-:W-:Y:S01]  /*0550*/  FADD R9, R9, R14 ;  /* 0x0000000e09097221 */ /* 0x000fe20000000000 */
[----:B------:R-:W-:Y:S01]  /*0560*/  FFMA R28, R28, R28, R17 ;  /* 0x0000001c1c1c7223 */ /* 0x000fe20000000011 */
[----:B------:R-:W-:Y:S01]  /*0570*/  FMUL R14, R10, R10 ;  /* 0x0000000a0a0e7220 */ /* 0x000fe20000400000 */
[----:B------:R-:W-:Y:S01]  /*0580*/  FADD R15, R15, R18 ;  /* 0x000000120f0f7221 */ /* 0x000fe20000000000 */
[----:B------:R-:W-:Y:S01]  /*0590*/  FMUL R17, R9, R9 ;  /* 0x0000000909117220 */ /* 0x000fe20000400000 */
[----:B------:R-:W-:Y:S01]  /*05a0*/  FADD R23, R28, R23 ;  /* 0x000000171c177221 */ /* 0x000fe20000000000 */
[----:B------:R-:W-:Y:S01]  /*05b0*/  FFMA R16, R29, R29, R14 ;  /* 0x0000001d1d107223 */ /* 0x000fe2000000000e */
[----:B------:R-:W-:Y:S02]  /*05c0*/  HADD2.F32 R14, -RZ, R11.H1_H1 ;  /* 0x3000000bff0e7230 */ /* 0x000fe40000004100 */
[----:B------:R-:W-:Y:S01]  /*05d0*/  FFMA R24, R24, R24, R17 ;  /* 0x0000001818187223 */ /* 0x000fe20000000011 */
[----:B------:R-:W-:Y:S01]  /*05e0*/  FMUL R11, R15, R15 ;  /* 0x0000000f0f0b7220 */ /* 0x000fe20000400000 */
[----:B------:R-:W-:Y:S01]  /*05f0*/  FADD R23, R16, R23 ;  /* 0x0000001710177221 */ /* 0x000fe20000000000 */
[----:B------:R-:W-:-:S02]  /*0600*/  HADD2.F32 R19, -RZ, R19.H1_H1 ;  /* 0x30000013ff137230 */ /* 0x000fc40000004100 */
[----:B------:R-:W-:Y:S01]  /*0610*/  FMUL R16, R12, R12 ;  /* 0x0000000c0c107220 */ /* 0x000fe20000400000 */
[----:B------:R-:W-:Y:S01]  /*0620*/  FFMA R22, R22, R22, R11 ;  /* 0x0000001616167223 */ /* 0x000fe2000000000b */
[----:B------:R-:W-:Y:S01]  /*0630*/  FADD R23, R24, R23 ;  /* 0x0000001718177221 */ /* 0x000fe20000000000 */
[----:B------:R-:W-:Y:S01]  /*0640*/  FMUL R18, R13, R13 ;  /* 0x0000000d0d127220 */ /* 0x000fe20000400000 */
[----:B------:R-:W-:Y:S01]  /*0650*/  FADD R14, R14, R19 ;  /* 0x000000130e0e7221 */ /* 0x000fe20000000000 */
[----:B------:R-:W-:Y:S01]  /*0660*/  FFMA R16, R25, R25, R16 ;  /* 0x0000001919107223 */ /* 0x000fe20000000010 */
[----:B------:R-:W-:Y:S01]  /*0670*/  FADD R23, R22, R23 ;  /* 0x0000001716177221 */ /* 0x000fe20000000000 */
[----:B------:R-:W-:Y:S01]  /*0680*/  FFMA R18, R27, R27, R18 ;  /* 0x0000001b1b127223 */ /* 0x000fe20000000012 */
[----:B------:R-:W-:Y:S01]  /*0690*/  FMUL R11, R14, R14 ;  /* 0x0000000e0e0b7220 */ /* 0x000fe20000400000 */
[----:B------:R-:W-:Y:S01]  /*06a0*/  F2FP.F16.F32.PACK_AB R9, R9, R10 ;  /* 0x0000000a0909723e */ /* 0x000fe200000000ff */
[----:B------:R-:W-:Y:S01]  /*06b0*/  FADD R23, R16, R23 ;  /* 0x0000001710177221 */ /* 0x000fe20000000000 */
[----:B------:R-:W-:Y:S01]  /*06c0*/  F2FP.F16.F32.PACK_AB R8, R21, R8 ;  /* 0x000000081508723e */ /* 0x000fe200000000ff */
[----:B------:R-:W-:Y:S01]  /*06d0*/  FFMA R26, R26, R26, R11 ;  /* 0x0000001a1a1a7223 */ /* 0x000fe2000000000b */
[----:B------:R-:W1:Y:S01]  /*06e0*/  LDC.64 R24, c[0x0][0x228] ;  /* 0x00008a00ff187b82 */ /* 0x000e620000000a00 */
[----:B------:R-:W-:-:S04]  /*06f0*/  FADD R23, R18, R23 ;  /* 0x0000001712177221 */ /* 0x000fc80000000000 */
[----:B------:R-:W-:-:S05]  /*0700*/  FADD R23, R26, R23 ;  /* 0x000000171a177221 */ /* 0x000fca0000000000 */
[----:B------:R-:W-:-:S05]  /*0710*/  FSEL R23, R23, RZ, !P1 ;  /* 0x000000ff17177208 */ /* 0x000fca0004800000 */
[----:B------:R-:W2:Y:S02]  /*0720*/  SHFL.BFLY PT, R16, R23, 0x10, 0x1f ;  /* 0x0e001f0017107f89 */ /* 0x000ea400000e0000 */
[----:B--2---:R-:W-:-:S05]  /*0730*/  FADD R11, R23, R16 ;  /* 0x00000010170b7221 */ /* 0x004fca0000000000 */
[----:B------:R-:W2:Y:S02]  /*0740*/  SHFL.BFLY PT, R16, R11, 0x8, 0x1f ;  /* 0x0d001f000b107f89 */ /* 0x000ea400000e0000 */
[----:B--2---:R-:W-:-:S05]  /*0750*/  FADD R17, R11, R16 ;  /* 0x000000100b117221 */ /* 0x004fca0000000000 */
[----:B------:R-:W2:Y:S02]  /*0760*/  SHFL.BFLY PT, R16, R17, 0x4, 0x1f ;  /* 0x0c801f0011107f89 */ /* 0x000ea400000e0000 */
[----:B--2---:R-:W-:-:S05]  /*0770*/  FADD R18, R17, R16 ;  /* 0x0000001011127221 */ /* 0x004fca0000000000 */
[----:B------:R-:W2:Y:S01]  /*0780*/  SHFL.BFLY PT, R19, R18, 0x2, 0x1f ;  /* 0x0c401f0012137f89 */ /* 0x000ea200000e0000 */
[----:B------:R-:W-:Y:S02]  /*0790*/  SHF.R.U32.HI R22, RZ, 0x5, R2 ;  /* 0x00000005ff167819 */ /* 0x000fe40000011602 */
[----:B------:R-:W-:Y:S01]  /*07a0*/  LOP3.LUT R16, R2, 0x100, RZ, 0xc0, !PT ;  /* 0x0000010002107812 */ /* 0x000fe200078ec0ff */
[----:B--2---:R-:W-:-:S05]  /*07b0*/  FADD R19, R18, R19 ;  /* 0x0000001312137221 */ /* 0x004fca0000000000 */
[----:B------:R-:W2:Y:S01]  /*07c0*/  SHFL.BFLY PT, R20, R19, 0x1, 0x1f ;  /* 0x0c201f0013147f89 */ /* 0x000ea200000e0000 */
[----:B------:R-:W-:Y:S02]  /*07d0*/  SGXT.U32 R22, R22, 0x3 ;  /* 0x000000031616781a */ /* 0x000fe40000000000 */
[----:B------:R-:W-:-:S04]  /*07e0*/  SHF.R.U32.HI R11, RZ, 0x5, R16 ;  /* 0x00000005ff0b7819 */ /* 0x000fc80000011610 */
[----:B------:R-:W-:Y:S02]  /*07f0*/  LOP3.LUT R22, R11, R22, RZ, 0xfc, !PT ;  /* 0x000000160b167212 */ /* 0x000fe400078efcff */
[----:B------:R-:W-:Y:S02]  /*0800*/  F2FP.F16.F32.PACK_AB R10, R12, R15 ;  /* 0x0000000f0c0a723e */ /* 0x000fe400000000ff */
[----:B------:R-:W-:Y:S02]  /*0810*/  F2FP.F16.F32.PACK_AB R11, R14, R13 ;  /* 0x0000000d0e0b723e */ /* 0x000fe400000000ff */
[----:B------:R-:W-:-:S03]  /*0820*/  LEA R22, R22, UR4, 0x2 ;  /* 0x0000000416167c11 */ /* 0x000fc6000f8e10ff */
[----:B------:R3:W-:Y:S01]  /*0830*/  @!P1 STG.E.128 desc[UR6][R6.64+0x1000], R8 ;  /* 0x0010000806009986 */ /* 0x0007e2000c101d06 */
[----:B--2---:R-:W-:-:S05]  /*0840*/  FADD R17, R19, R20 ;  /* 0x0000001413117221 */ /* 0x004fca0000000000 */
[----:B------:R-:W-:Y:S01]  /*0850*/  @!P0 STS [R22], R17 ;  /* 0x0000001116008388 */ /* 0x000fe20000000800 */
[----:B------:R-:W-:Y:S01]  /*0860*/  SHF.L.U32 R12, R2, 0x2, RZ ;  /* 0x00000002020c7819 */ /* 0x000fe200000006ff */
[----:B------:R-:W-:Y:S01]  /*0870*/  BAR.SYNC.DEFER_BLOCKING 0x0 ;  /* 0x0000000000007b1d */ /* 0x000fe20000010000 */
[----:B------:R-:W-:Y:S01]  /*0880*/  LEA.HI R26, R16, UR4, RZ, 0x1d ;  /* 0x00000004101a7c11 */ /* 0x000fe2000f8fe8ff */
[----:B------:R-:W-:-:S06]  /*0890*/  HFMA2.MMA R27, -RZ, RZ, 0.6875, 0 ;  /* 0x39800000ff1b7435 */ /* 0x000fcc00000001ff */
[----:B---3--:R-:W2:Y:S01]  /*08a0*/  LDC.64 R8, c[0x0][0x218] ;  /* 0x00008600ff087b82 */ /* 0x008ea20000000a00 */
[----:B------:R-:W3:Y:S04]  /*08b0*/  @!P2 LDS R0, [R12+UR4] ;  /* 0x000000040c00a984 */ /* 0x000ee80008000800 */
[----:B---3--:R-:W3:Y:S02]  /*08c0*/  SHFL.BFLY PT, R13, R0, 0x4, 0x1f ;  /* 0x0c801f00000d7f89 */ /* 0x008ee400000e0000 */
[----:B---3--:R-:W-:-:S05]  /*08d0*/  FADD R13, R0, R13 ;  /* 0x0000000d000d7221 */ /* 0x008fca0000000000 */
[----:B------:R-:W3:Y:S01]  /*08e0*/  SHFL.BFLY PT, R14, R13, 0x2, 0x1f ;  /* 0x0c401f000d0e7f89 */ /* 0x000ee200000e0000 */
[----:B------:R-:W-:Y:S01]  /*08f0*/  LOP3.LUT P0, RZ, R2, 0x7, RZ, 0xc0, !PT ;  /* 0x0000000702ff7812 */ /* 0x000fe2000780c0ff */
[----:B---3--:R-:W-:-:S05]  /*0900*/  FADD R14, R13, R14 ;  /* 0x0000000e0d0e7221 */ /* 0x008fca0000000000 */
[----:B------:R-:W3:Y:S01]  /*0910*/  SHFL.BFLY PT, R15, R14, 0x1, 0x1f ;  /* 0x0c201f000e0f7f89 */ /* 0x000ee200000e0000 */
[----:B------:R-:W-:Y:S01]  /*0920*/  ISETP.LT.AND P0, PT, R2, 0x10, !P0 ;  /* 0x000000100200780c */ /* 0x000fe20004701270 */
[----:B---3--:R-:W-:-:S12]  /*0930*/  FADD R15, R14, R15 ;  /* 0x0000000f0e0f7221 */ /* 0x008fd80000000000 */
[----:B------:R-:W-:Y:S01]  /*0940*/  @P0 STS [R12+UR4], R15 ;  /* 0x0000000f0c000988 */ /* 0x000fe20008000804 */
[----:B------:R-:W-:Y:S06]  /*0950*/  BAR.SYNC.DEFER_BLOCKING 0x0 ;  /* 0x0000000000007b1d */ /* 0x000fec0000010000 */
[----:B------:R-:W3:Y:S01]  /*0960*/  LDS R26, [R26] ;  /* 0x000000001a1a7984 */ /* 0x000ee20000000800 */
[----:B------:R-:W-:Y:S01]  /*0970*/  LEA.HI R11, R16, UR4, RZ, 0x1a ;  /* 0x00000004100b7c11 */ /* 0x000fe2000f8fd0ff */
[----:B------:R-:W-:Y:S01]  /*0980*/  BAR.SYNC.DEFER_BLOCKING 0x0 ;  /* 0x0000000000007b1d */ /* 0x000fe20000010000 */
[----:B------:R-:W-:-:S04]  /*0990*/  LOP3.LUT R0, R2, 0x1, RZ, 0xc0, !PT ;  /* 0x0000000102007812 */ /* 0x000fc800078ec0ff */
[----:B------:R-:W-:Y:S01]  /*09a0*/  LEA R0, R0, UR4, 0x2 ;  /* 0x0000000400007c11 */ /* 0x000fe2000f8e10ff */
[----:B---3--:R-:W-:Y:S02]  /*09b0*/  STS [R11], R26 ;  /* 0x0000001a0b007388 */ /* 0x008fe40000000800 */
[----:B------:R-:W-:Y:S06]  /*09c0*/  BAR.SYNC.DEFER_BLOCKING 0x0 ;  /* 0x0000000000007b1d */ /* 0x000fec0000010000 */
[----:B------:R-:W3:Y:S02]  /*09d0*/  LDS R0, [R0] ;  /* 0x0000000000007984 */ /* 0x000ee40000000800 */
[----:B------:R-:W-:Y:S01]  /*09e0*/  BAR.SYNC.DEFER_BLOCKING 0x0 ;  /* 0x0000000000007b1d */ /* 0x000fe20000010000 */
[----:B------:R-:W-:-:S02]  /*09f0*/  LOP3.LUT P0, RZ, R2, 0x1fe, RZ, 0xc0, !PT ;  /* 0x000001fe02ff7812 */ /* 0x000fc4000780c0ff */
[----:B------:R-:W-:-:S04]  /*0a00*/  LOP3.LUT R17, R5, 0x1, R2, 0xf8, !PT ;  /* 0x0000000105117812 */ /* 0x000fc800078ef802 */
[C---:B------:R-:W-:Y:S02]  /*0a10*/  ISETP.LT.AND P0, PT, R17.reuse, UR8, !P0 ;  /* 0x0000000811007c0c */ /* 0x040fe4000c701270 */
[----:B------:R-:W-:Y:S01]  /*0a20*/  LOP3.LUT R15, R12, 0x7fc, RZ, 0xc0, !PT ;  /* 0x000007fc0c0f7812 */ /* 0x000fe200078ec0ff */
[----:B--2---:R-:W-:-:S04]  /*0a30*/  IMAD.WIDE R16, R17, 0x4, R8 ;  /* 0x0000000411107825 */ /* 0x004fc800078e0208 */
[----:B-1----:R-:W-:-:S04]  /*0a40*/  IMAD.WIDE.U32 R24, R15, 0x2, R24 ;  /* 0x000000020f187825 */ /* 0x002fc800078e0018 */
[----:B---3--:R-:W-:-:S04]  /*0a50*/  FFMA R13, R0, R27, 9.9999997473787516356e-06 ;  /* 0x3727c5ac000d7423 */ /* 0x008fc8000000001b */
[----:B------:R-:W1:Y:S02]  /*0a60*/  MUFU.RSQ R5, R13 ;  /* 0x0000000d00057308 */ /* 0x000e640000001400 */
[----:B-1----:R1:W-:Y:S04]  /*0a70*/  @P0 STG.E desc[UR6][R16.64], R5 ;  /* 0x0000000510000986 */ /* 0x0023e8000c101906 */
[----:B------:R-:W2:Y:S01]  /*0a80*/  LDG.E.EL.64 R18, desc[UR6][R24.64] ;  /* 0x0000000618127981 */ /* 0x000ea2000c2e1b00 */
[----:B------:R-:W-:Y:S02]  /*0a90*/  CS2R R8, SRZ ;  /* 0x0000000000087805 */ /* 0x000fe4000001ff00 */
[----:B------:R-:W-:-:S06]  /*0aa0*/  CS2R R10, SRZ ;  /* 0x00000000000a7805 */ /* 0x000fcc000001ff00 */
[----:B------:R-:W1:Y:S01]  /*0ab0*/  @!P1 LDG.E.EF.128 R8, desc[UR6][R6.64] ;  /* 0x0000000606089981 */ /* 0x000e62000c0e1d00 */
[----:B------:R-:W-:Y:S02]  /*0ac0*/  LEA R0, R15, UR4, 0x2 ;  /* 0x000000040f007c11 */ /* 0x000fe4000f8e10ff */
[----:B------:R-:W-:Y:S01]  /*0ad0*/  LEA R3, R3, UR4, 0x2 ;  /* 0x0000000403037c11 */ /* 0x000fe2000f8e10ff */
[----:B------:R-:W-:Y:S01]  /*0ae0*/  BAR.SYNC.DEFER_BLOCKING 0x0 ;  /* 0x0000000000007b1d */ /* 0x000fe20000010000 */
[----:B------:R-:W-:-:S07]  /*0af0*/  FFMA R2, R26, R27, 9.9999997473787516356e-06 ;  /* 0x3727c5ac1a027423 */ /* 0x000fce000000001b */
[----:B------:R-:W3:Y:S01]  /*0b00*/  LDC.64 R26, c[0x0][0x230] ;  /* 0x00008c00ff1a7b82 */ /* 0x000ee20000000a00 */
[----:B------:R-:W4:Y:S01]  /*0b10*/  MUFU.RSQ R2, R2 ;  /* 0x0000000200027308 */ /* 0x000f220000001400 */
[----:B---3--:R-:W-:-:S04]  /*0b20*/  IMAD.WIDE R26, R4, 0x2, R26 ;  /* 0x00000002041a7825 */ /* 0x008fc800078e021a */
[----:B--2---:R-:W-:Y:S02]  /*0b30*/  HADD2.F32 R12, -RZ, R18.H0_H0 ;  /* 0x20000012ff0c7230 */ /* 0x004fe40000004100 */
[----:B------:R-:W-:Y:S02]  /*0b40*/  HADD2.F32 R13, -RZ, R18.H1_H1 ;  /* 0x30000012ff0d7230 */ /* 0x000fe40000004100 */
[----:B------:R-:W-:Y:S02]  /*0b50*/  HADD2.F32 R14, -RZ, R19.H0_H0 ;  /* 0x20000013ff0e7230 */ /* 0x000fe40000004100 */
[----:B------:R-:W-:-:S05]  /*0b60*/  HADD2.F32 R15, -RZ, R19.H1_H1 ;  /* 0x30000013ff0f7230 */ /* 0x000fca0000004100 */
[----:B------:R2:W-:Y:S01]  /*0b70*/  STS.128 [R0], R12 ;  /* 0x0000000c00007388 */ /* 0x0005e20000000c00 */
[----:B------:R-:W-:Y:S06]  /*0b80*/  BAR.SYNC.DEFER_BLOCKING 0x0 ;  /* 0x0000000000007b1d */ /* 0x000fec0000010000 */
[----:B------:R-:W3:Y:S04]  /*0b90*/  LDS.128 R16, [R3] ;  /* 0x0000000003107984 */ /* 0x000ee80000000c00 */
[----:B------:R-:W5:Y:S01]  /*0ba0*/  LDS.128 R20, [R3+0x10] ;  /* 0x0000100003147984 */ /* 0x000f620000000c00 */
[----:B-1----:R-:W-:-:S02]  /*0bb0*/  HADD2.F32 R5, -RZ, R8.H0_H0 ;  /* 0x20000008ff057230 */ /* 0x002fc40000004100 */
[----:B------:R-:W-:-:S03]  /*0bc0*/  HADD2.F32 R29, -RZ, R8.H1_H1 ;  /* 0x30000008ff1d7230 */ /* 0x000fc60000004100 */
[C---:B----4-:R-:W-:Y:S01]  /*0bd0*/  FMUL R5, R2.reuse, R5 ;  /* 0x0000000502057220 */ /* 0x050fe20000400000 */
[----:B--2---:R-:W-:Y:S02]  /*0be0*/  HADD2.F32 R15, -RZ, R9.H0_H0 ;  /* 0x20000009ff0f7230 */ /* 0x004fe40000004100 */
[----:B------:R-:W-:Y:S01]  /*0bf0*/  FMUL R28, R2, R29 ;  /* 0x0000001d021c7220 */ /* 0x000fe20000400000 */
[----:B------:R-:W-:Y:S02]  /*0c00*/  HADD2.F32 R9, -RZ, R9.H1_H1 ;  /* 0x30000009ff097230 */ /* 0x000fe40000004100 */
[----:B------:R-:W-:Y:S02]  /*0c10*/  HADD2.F32 R29, -RZ, R11.H0_H0 ;  /* 0x2000000bff1d7230 */ /* 0x000fe40000004100 */
[----:B------:R-:W-:Y:S02]  /*0c20*/  HADD2.F32 R13, -RZ, R10.H1_H1 ;  /* 0x3000000aff0d7230 */ /* 0x000fe40000004100 */
[----:B------:R-:W-:-:S02]  /*0c30*/  HADD2.F32 R11, -RZ, R11.H1_H1 ;  /* 0x3000000bff0b7230 */ /* 0x000fc40000004100 */
[C---:B------:R-:W-:Y:S01]  /*0c40*/  FMUL R15, R2.reuse, R15 ;  /* 0x0000000f020f7220 */ /* 0x040fe20000400000 */
[C---:B------:R-:W-:Y:S01]  /*0c50*/  FMUL R29, R2.reuse, R29 ;  /* 0x0000001d021d7220 */ /* 0x040fe20000400000 */
[C---:B------:R-:W-:Y:S01]  /*0c60*/  FMUL R12, R2.reuse, R13 ;  /* 0x0000000d020c7220 */ /* 0x040fe20000400000 */
[C---:B------:R-:W-:Y:S01]  /*0c70*/  FMUL R14, R2.reuse, R11 ;  /* 0x0000000b020e7220 */ /* 0x040fe20000400000 */
[----:B---3--:R-:W-:Y:S01]  /*0c80*/  FMUL R8, R5, R16 ;  /* 0x0000001005087220 */ /* 0x008fe20000400000 */
[----:B------:R-:W-:Y:S02]  /*0c90*/  HADD2.F32 R5, -RZ, R10.H0_H0 ;  /* 0x2000000aff057230 */ /* 0x000fe40000004100 */
[----:B------:R-:W-:Y:S01]  /*0ca0*/  FMUL R10, R2, R9 ;  /* 0x00000009020a7220 */ /* 0x000fe20000400000 */
[----:B------:R-:W-:Y:S02]  /*0cb0*/  FMUL R9, R18, R15 ;  /* 0x0000000f12097220 */ /* 0x000fe40000400000 */
[----:B------:R-:W-:Y:S01]  /*0cc0*/  FMUL R5, R2, R5 ;  /* 0x0000000502057220 */ /* 0x000fe20000400000 */
[----:B------:R-:W-:Y:S01]  /*0cd0*/  FMUL R10, R19, R10 ;  /* 0x0000000a130a7220 */ /* 0x000fe20000400000 */
[----:B------:R-:W-:Y:S01]  /*0ce0*/  FMUL R17, R28, R17 ;  /* 0x000000111c117220 */ /* 0x000fe20000400000 */
[----:B-----5:R-:W-:Y:S01]  /*0cf0*/  FMUL R12, R12, R21 ;  /* 0x000000150c0c7220 */ /* 0x020fe20000400000 */
[----:B------:R-:W-:Y:S01]  /*0d00*/  FMUL R5, R5, R20 ;  /* 0x0000001405057220 */ /* 0x000fe20000400000 */
[----:B------:R-:W-:Y:S01]  /*0d10*/  FMUL R11, R22, R29 ;  /* 0x0000001d160b7220 */ /* 0x000fe20000400000 */
[----:B------:R-:W-:Y:S01]  /*0d20*/  FMUL R14, R23, R14 ;  /* 0x0000000e170e7220 */ /* 0x000fe20000400000 */
[----:B------:R-:W-:-:S02]  /*0d30*/  F2FP.F16.F32.PACK_AB R9, R10, R9 ;  /* 0x000000090a09723e */ /* 0x000fc400000000ff */
[----:B------:R-:W-:Y:S02]  /*0d40*/  F2FP.F16.F32.PACK_AB R8, R17, R8 ;  /* 0x000000081108723e */ /* 0x000fe400000000ff */
[----:B------:R-:W-:Y:S02]  /*0d50*/  F2FP.F16.F32.PACK_AB R10, R12, R5 ;  /* 0x000000050c0a723e */ /* 0x000fe400000000ff */
[----:B------:R-:W-:-:S05]  /*0d60*/  F2FP.F16.F32.PACK_AB R11, R14, R11 ;  /* 0x0000000b0e0b723e */ /* 0x000fca00000000ff */
[----:B------:R-:W-:Y:S04]  /*0d70*/  @!P1 STG.E.128 desc[UR6][R26.64], R8 ;  /* 0x000000081a009986 */ /* 0x000fe8000c101d06 */
[----:B------:R-:W2:Y:S01]  /*0d80*/  LDG.E.EL.64 R24, desc[UR6][R24.64+0x1000] ;  /* 0x0010000618187981 */ /* 0x000ea2000c2e1b00 */
[----:B------:R-:W-:Y:S02]  /*0d90*/  CS2R R12, SRZ ;  /* 0x00000000000c7805 */ /* 0x000fe4000001ff00 */
[----:B------:R-:W-:-:S06]  /*0da0*/  CS2R R14, SRZ ;  /* 0x00000000000e7805 */ /* 0x000fcc000001ff00 */
[----:B------:R-:W3:Y:S01]  /*0db0*/  @!P1 LDG.E.EF.128 R12, desc[UR6][R6.64+0x1000] ;  /* 0x00100006060c9981 */ /* 0x000ee2000c0e1d00 */
[----:B------:R-:W-:Y:S01]  /*0dc0*/  BAR.SYNC.DEFER_BLOCKING 0x0 ;  /* 0x0000000000007b1d */ /* 0x000fe20000010000 */
[----:B--2---:R-:W-:Y:S02]  /*0dd0*/  HADD2.F32 R16, -RZ, R24.H0_H0 ;  /* 0x20000018ff107230 */ /* 0x004fe40000004100 */
[----:B------:R-:W-:Y:S02]  /*0de0*/  HADD2.F32 R17, -RZ, R24.H1_H1 ;  /* 0x30000018ff117230 */ /* 0x000fe40000004100 */
[----:B------:R-:W-:Y:S02]  /*0df0*/  HADD2.F32 R18, -RZ, R25.H0_H0 ;  /* 0x20000019ff127230 */ /* 0x000fe40000004100 */
[----:B------:R-:W-:-:S05]  /*0e00*/  HADD2.F32 R19, -RZ, R25.H1_H1 ;  /* 0x30000019ff137230 */ /* 0x000fca0000004100 */
[----:B------:R1:W-:Y:S01]  /*0e10*/  STS.128 [R0], R16 ;  /* 0x0000001000007388 */ /* 0x0003e20000000c00 */
[----:B------:R-:W-:Y:S06]  /*0e20*/  BAR.SYNC.DEFER_BLOCKING 0x0 ;  /* 0x0000000000007b1d */ /* 0x000fec0000010000 */
[----:B------:R-:W2:Y:S04]  /*0e30*/  LDS.128 R8, [R3] ;  /* 0x0000000003087984 */ /* 0x000ea80000000c00 */
[----:B------:R4:W5:Y:S01]  /*0e40*/  LDS.128 R20, [R3+0x10] ;  /* 0x0000100003147984 */ /* 0x0009620000000c00 */
[----:B---3--:R-:W-:-:S02]  /*0e50*/  HADD2.F32 R5, -RZ, R12.H0_H0 ;  /* 0x2000000cff057230 */ /* 0x008fc40000004100 */
[----:B------:R-:W-:Y:S02]  /*0e60*/  HADD2.F32 R25, -RZ, R13.H0_H0 ;  /* 0x2000000dff197230 */ /* 0x000fe40000004100 */
[----:B------:R-:W-:Y:S02]  /*0e70*/  HADD2.F32 R13, -RZ, R13.H1_H1 ;  /* 0x3000000dff0d7230 */ /* 0x000fe40000004100 */
[----:B------:R-:W-:Y:S02]  /*0e80*/  HADD2.F32 R29, -RZ, R14.H0_H0 ;  /* 0x2000000eff1d7230 */ /* 0x000fe40000004100 */
[----:B------:R-:W-:Y:S02]  /*0e90*/  HADD2.F32 R4, -RZ, R15.H0_H0 ;  /* 0x2000000fff047230 */ /* 0x000fe40000004100 */
[----:B------:R-:W-:Y:S02]  /*0ea0*/  HADD2.F32 R7, -RZ, R12.H1_H1 ;  /* 0x3000000cff077230 */ /* 0x000fe40000004100 */
[----:B------:R-:W-:-:S02]  /*0eb0*/  HADD2.F32 R14, -RZ, R14.H1_H1 ;  /* 0x3000000eff0e7230 */ /* 0x000fc40000004100 */
[----:B------:R-:W-:Y:S02]  /*0ec0*/  HADD2.F32 R15, -RZ, R15.H1_H1 ;  /* 0x3000000fff0f7230 */ /* 0x000fe40000004100 */
[C---:B------:R-:W-:Y:S01]  /*0ed0*/  FMUL R5, R2.reuse, R5 ;  /* 0x0000000502057220 */ /* 0x040fe20000400000 */
[C---:B------:R-:W-:Y:S01]  /*0ee0*/  FMUL R25, R2.reuse, R25 ;  /* 0x0000001902197220 */ /* 0x040fe20000400000 */
[C---:B------:R-:W-:Y:S01]  /*0ef0*/  FMUL R6, R2.reuse, R13 ;  /* 0x0000000d02067220 */ /* 0x040fe20000400000 */
[C---:B-1----:R-:W-:Y:S01]  /*0f00*/  FMUL R0, R2.reuse, R7 ;  /* 0x0000000702007220 */ /* 0x042fe20000400000 */
[C---:B------:R-:W-:Y:S01]  /*0f10*/  FMUL R14, R2.reuse, R14 ;  /* 0x0000000e020e7220 */ /* 0x040fe20000400000 */
[C---:B------:R-:W-:Y:S01]  /*0f20*/  FMUL R29, R2.reuse, R29 ;  /* 0x0000001d021d7220 */ /* 0x040fe20000400000 */
[C---:B------:R-:W-:Y:S01]  /*0f30*/  FMUL R12, R2.reuse, R15 ;  /* 0x0000000f020c7220 */ /* 0x040fe20000400000 */
[----:B----4-:R-:W-:Y:S01]  /*0f40*/  FMUL R3, R2, R4 ;  /* 0x0000000402037220 */ /* 0x010fe20000400000 */
[----:B--2---:R-:W-:Y:S01]  /*0f50*/  FMUL R4, R5, R8 ;  /* 0x0000000805047220 */ /* 0x004fe20000400000 */
        /* <DEDUP_REMOVED lines=10> */
[----:B------:R-:W-:Y:S01]  /*1000*/  F2FP.F16.F32.PACK_AB R7, R12, R3 ;  /* 0x000000030c07723e */ /* 0x000fe200000000ff */
[----:B------:R-:W-:Y:S06]  /*1010*/  @P1 EXIT ;  /* 0x000000000000194d */ /* 0x000fec0003800000 */
[----:B------:R-:W-:Y:S01]  /*1020*/  STG.E.128 desc[UR6][R26.64+0x1000], R4 ;  /* 0x001000041a007986 */ /* 0x000fe2000c101d06 */
[----:B------:R-:W-:Y:S05]  /*1030*/  EXIT ;  /* 0x000000000000794d */ /* 0x000fea0003800000 */
.L_x_0:
[----:B------:R-:W-:-:S00]  /*1040*/  BRA `(.L_x_0) ;  /* 0xfffffffc00fc7947 */ /* 0x000fc0000383ffff */
[----:B------:R-:W-:-:S00]  /*1050*/  NOP ;  /* 0x0000000000007918 */ /* 0x000fc00000000000 */
        /* <DEDUP_REMOVED lines=10> */
.L_x_1:


//--------------------- .nv.global.init           --------------------------
	.section	.nv.global.init,"aw",@progbits
.nv.global.init:
	.type		_$_str,@object
	.size		_$_str,(.L_0 - _$_str)
_$_str:
        /*0000*/ 	.byte	0x5f, 0x5f, 0x43, 0x55, 0x44, 0x41, 0x5f, 0x46, 0x54, 0x5a, 0x00
.L_0:


//--------------------- .nv.shared.triton_red_fused__to_copy_add_mean_mul_pow_rsqrt_9 --------------------------
	.section	.nv.shared.triton_red_fused__to_copy_add_mean_mul_pow_rsqrt_9,"aw",@nobits
	.sectionflags	@""
	.align	16
	.zero		1024


//--------------------- .nv.constant0.triton_red_fused__to_copy_add_mean_mul_pow_rsqrt_9 --------------------------
	.section	.nv.constant0.triton_red_fused__to_copy_add_mean_mul_pow_rsqrt_9,"a",@progbits
	.sectionflags	@""
	.align	4
.nv.constant0.triton_red_fused__to_copy_add_mean_mul_pow_rsqrt_9:
	.zero		584
